//
// Generated by NVIDIA NVVM Compiler
//
// Compiler Build ID: CL-36424714
// Cuda compilation tools, release 13.0, V13.0.88
// Based on NVVM 20.0.0
//

.version 9.0
.target sm_100
.address_size 64

	// .globl	_ZN3cub18CUB_300001_SM_10006detail11EmptyKernelIvEEvv
.global .align 1 .b8 _ZN30_INTERNAL_97b48d5a_4_k_cu_main4cuda3std3__45__cpo5beginE[1];
.global .align 1 .b8 _ZN30_INTERNAL_97b48d5a_4_k_cu_main4cuda3std3__45__cpo3endE[1];
.global .align 1 .b8 _ZN30_INTERNAL_97b48d5a_4_k_cu_main4cuda3std3__45__cpo6cbeginE[1];
.global .align 1 .b8 _ZN30_INTERNAL_97b48d5a_4_k_cu_main4cuda3std3__45__cpo4cendE[1];
.global .align 1 .b8 _ZN30_INTERNAL_97b48d5a_4_k_cu_main4cuda3std3__45__cpo6rbeginE[1];
.global .align 1 .b8 _ZN30_INTERNAL_97b48d5a_4_k_cu_main4cuda3std3__45__cpo4rendE[1];
.global .align 1 .b8 _ZN30_INTERNAL_97b48d5a_4_k_cu_main4cuda3std3__45__cpo7crbeginE[1];
.global .align 1 .b8 _ZN30_INTERNAL_97b48d5a_4_k_cu_main4cuda3std3__45__cpo5crendE[1];
.global .align 1 .b8 _ZN30_INTERNAL_97b48d5a_4_k_cu_main4cuda3std3__432_GLOBAL__N__97b48d5a_4_k_cu_main6ignoreE[1];
.global .align 1 .b8 _ZN30_INTERNAL_97b48d5a_4_k_cu_main4cuda3std3__419piecewise_constructE[1];
.global .align 1 .b8 _ZN30_INTERNAL_97b48d5a_4_k_cu_main4cuda3std3__48in_placeE[1];
.global .align 1 .b8 _ZN30_INTERNAL_97b48d5a_4_k_cu_main4cuda3std3__420unreachable_sentinelE[1];
.global .align 1 .b8 _ZN30_INTERNAL_97b48d5a_4_k_cu_main4cuda3std3__47nulloptE[1];
.global .align 1 .b8 _ZN30_INTERNAL_97b48d5a_4_k_cu_main4cuda3std3__48unexpectE[1];
.global .align 1 .b8 _ZN30_INTERNAL_97b48d5a_4_k_cu_main4cuda3std6ranges3__45__cpo4swapE[1];
.global .align 1 .b8 _ZN30_INTERNAL_97b48d5a_4_k_cu_main4cuda3std6ranges3__45__cpo9iter_moveE[1];
.global .align 1 .b8 _ZN30_INTERNAL_97b48d5a_4_k_cu_main4cuda3std6ranges3__45__cpo5beginE[1];
.global .align 1 .b8 _ZN30_INTERNAL_97b48d5a_4_k_cu_main4cuda3std6ranges3__45__cpo3endE[1];
.global .align 1 .b8 _ZN30_INTERNAL_97b48d5a_4_k_cu_main4cuda3std6ranges3__45__cpo6cbeginE[1];
.global .align 1 .b8 _ZN30_INTERNAL_97b48d5a_4_k_cu_main4cuda3std6ranges3__45__cpo4cendE[1];
.global .align 1 .b8 _ZN30_INTERNAL_97b48d5a_4_k_cu_main4cuda3std6ranges3__45__cpo7advanceE[1];
.global .align 1 .b8 _ZN30_INTERNAL_97b48d5a_4_k_cu_main4cuda3std6ranges3__45__cpo9iter_swapE[1];
.global .align 1 .b8 _ZN30_INTERNAL_97b48d5a_4_k_cu_main4cuda3std6ranges3__45__cpo4nextE[1];
.global .align 1 .b8 _ZN30_INTERNAL_97b48d5a_4_k_cu_main4cuda3std6ranges3__45__cpo4prevE[1];
.global .align 1 .b8 _ZN30_INTERNAL_97b48d5a_4_k_cu_main4cuda3std6ranges3__45__cpo4dataE[1];
.global .align 1 .b8 _ZN30_INTERNAL_97b48d5a_4_k_cu_main4cuda3std6ranges3__45__cpo5cdataE[1];
.global .align 1 .b8 _ZN30_INTERNAL_97b48d5a_4_k_cu_main4cuda3std6ranges3__45__cpo4sizeE[1];
.global .align 1 .b8 _ZN30_INTERNAL_97b48d5a_4_k_cu_main4cuda3std6ranges3__45__cpo5ssizeE[1];
.global .align 1 .b8 _ZN30_INTERNAL_97b48d5a_4_k_cu_main4cuda3std6ranges3__45__cpo8distanceE[1];
.global .align 1 .b8 _ZN30_INTERNAL_97b48d5a_4_k_cu_main6thrust24THRUST_300001_SM_1000_NS6system6detail10sequential3seqE[1];
.global .align 1 .b8 _ZN30_INTERNAL_97b48d5a_4_k_cu_main6thrust24THRUST_300001_SM_1000_NS12placeholders2_1E[1];
.global .align 1 .b8 _ZN30_INTERNAL_97b48d5a_4_k_cu_main6thrust24THRUST_300001_SM_1000_NS12placeholders2_2E[1];
.global .align 1 .b8 _ZN30_INTERNAL_97b48d5a_4_k_cu_main6thrust24THRUST_300001_SM_1000_NS12placeholders2_3E[1];
.global .align 1 .b8 _ZN30_INTERNAL_97b48d5a_4_k_cu_main6thrust24THRUST_300001_SM_1000_NS12placeholders2_4E[1];
.global .align 1 .b8 _ZN30_INTERNAL_97b48d5a_4_k_cu_main6thrust24THRUST_300001_SM_1000_NS12placeholders2_5E[1];
.global .align 1 .b8 _ZN30_INTERNAL_97b48d5a_4_k_cu_main6thrust24THRUST_300001_SM_1000_NS12placeholders2_6E[1];
.global .align 1 .b8 _ZN30_INTERNAL_97b48d5a_4_k_cu_main6thrust24THRUST_300001_SM_1000_NS12placeholders2_7E[1];
.global .align 1 .b8 _ZN30_INTERNAL_97b48d5a_4_k_cu_main6thrust24THRUST_300001_SM_1000_NS12placeholders2_8E[1];
.global .align 1 .b8 _ZN30_INTERNAL_97b48d5a_4_k_cu_main6thrust24THRUST_300001_SM_1000_NS12placeholders2_9E[1];
.global .align 1 .b8 _ZN30_INTERNAL_97b48d5a_4_k_cu_main6thrust24THRUST_300001_SM_1000_NS12placeholders3_10E[1];

.visible .entry _ZN3cub18CUB_300001_SM_10006detail11EmptyKernelIvEEvv()
{


	ret;

}
	// .globl	_ZN3cub18CUB_300001_SM_10006detail8for_each13static_kernelINS2_12policy_hub_t12policy_500_tEiNS2_12op_wrapper_tIi12SquareAndAddPiEEEEvT0_T1_
.visible .entry _ZN3cub18CUB_300001_SM_10006detail8for_each13static_kernelINS2_12policy_hub_t12policy_500_tEiNS2_12op_wrapper_tIi12SquareAndAddPiEEEEvT0_T1_(
	.param .u32 _ZN3cub18CUB_300001_SM_10006detail8for_each13static_kernelINS2_12policy_hub_t12policy_500_tEiNS2_12op_wrapper_tIi12SquareAndAddPiEEEEvT0_T1__param_0,
	.param .align 8 .b8 _ZN3cub18CUB_300001_SM_10006detail8for_each13static_kernelINS2_12policy_hub_t12policy_500_tEiNS2_12op_wrapper_tIi12SquareAndAddPiEEEEvT0_T1__param_1[16]
)
.maxntid 256
{
	.reg .pred 	%p<4>;
	.reg .b16 	%rs<5>;
	.reg .b32 	%r<26>;
	.reg .b64 	%rd<10>;

	ld.param.u32 	%r5, [_ZN3cub18CUB_300001_SM_10006detail8for_each13static_kernelINS2_12policy_hub_t12policy_500_tEiNS2_12op_wrapper_tIi12SquareAndAddPiEEEEvT0_T1__param_1+8];
	ld.param.u64 	%rd2, [_ZN3cub18CUB_300001_SM_10006detail8for_each13static_kernelINS2_12policy_hub_t12policy_500_tEiNS2_12op_wrapper_tIi12SquareAndAddPiEEEEvT0_T1__param_1];
	ld.param.u32 	%r11, [_ZN3cub18CUB_300001_SM_10006detail8for_each13static_kernelINS2_12policy_hub_t12policy_500_tEiNS2_12op_wrapper_tIi12SquareAndAddPiEEEEvT0_T1__param_0];
	mov.u32 	%r12, %ctaid.x;
	shl.b32 	%r1, %r12, 9;
	sub.s32 	%r2, %r11, %r1;
	setp.lt.s32 	%p1, %r2, 512;
	@%p1 bra 	$L__BB1_2;
	mov.u32 	%r20, %tid.x;
	add.s32 	%r21, %r20, %r1;
	cvta.to.global.u64 	%rd7, %rd2;
	mul.wide.u32 	%rd8, %r21, 4;
	add.s64 	%rd9, %rd7, %rd8;
	ld.global.u32 	%r22, [%rd9];
	mad.lo.s32 	%r23, %r22, %r22, %r5;
	st.global.u32 	[%rd9], %r23;
	ld.global.u32 	%r24, [%rd9+1024];
	mad.lo.s32 	%r25, %r24, %r24, %r5;
	st.global.u32 	[%rd9+1024], %r25;
	bra.uni 	$L__BB1_6;
$L__BB1_2:
	cvta.to.global.u64 	%rd1, %rd2;
	mov.u32 	%r4, %tid.x;
	setp.ge.s32 	%p2, %r4, %r2;
	@%p2 bra 	$L__BB1_4;
	add.s32 	%r13, %r1, %r4;
	mul.wide.u32 	%rd3, %r13, 4;
	add.s64 	%rd4, %rd1, %rd3;
	ld.global.u32 	%r14, [%rd4];
	mad.lo.s32 	%r15, %r14, %r14, %r5;
	st.global.u32 	[%rd4], %r15;
$L__BB1_4:
	add.s32 	%r16, %r4, 256;
	setp.ge.s32 	%p3, %r16, %r2;
	@%p3 bra 	$L__BB1_6;
	add.s32 	%r17, %r1, %r4;
	mul.wide.u32 	%rd5, %r17, 4;
	add.s64 	%rd6, %rd1, %rd5;
	ld.global.u32 	%r18, [%rd6+1024];
	mad.lo.s32 	%r19, %r18, %r18, %r5;
	st.global.u32 	[%rd6+1024], %r19;
$L__BB1_6:
	ret;

}


// ===== COMPILED SASS (sm_100) =====

	.target	sm_100

	.elftype	@"ET_EXEC"


//--------------------- .note.nv.tkinfo           --------------------------
	.section	.note.nv.tkinfo,"",@"SHT_NOTE"
	.sectionflags	@"SHF_NOTE_NV_TKINFO"
	.tkinfo
        /*0018*/ 	.word	0x00000002
        /*0030*/ 	.string	""
        /*0030*/ 	.string	"ptxas"
        /*0030*/ 	.string	"Cuda compilation tools, release 13.0, V13.0.88"
        /*0030*/ 	.string	"Build cuda_13.0.r13.0/compiler.36424714_0"
        /*0030*/ 	.string	"-arch sm_100 -m 64 "



//--------------------- .note.nv.cuinfo           --------------------------
	.section	.note.nv.cuinfo,"",@"SHT_NOTE"
	.sectionflags	@"SHF_NOTE_NV_CUINFO"
        /*0018*/ 	.short	0x0002
        /*001a*/ 	.short	0x0064
        /*001c*/ 	.short	0x0082
	.zero		2


//--------------------- .nv.info                  --------------------------
	.section	.nv.info,"",@"SHT_CUDA_INFO"
	.align	4


	//----- nvinfo : EIATTR_REGCOUNT
	.align		4
        /*0000*/ 	.byte	0x04, 0x2f
        /*0002*/ 	.short	(.L_41 - .L_40)
	.align		4
.L_40:
        /*0004*/ 	.word	index@(_ZN3cub18CUB_300001_SM_10006detail11EmptyKernelIvEEvv)
        /*0008*/ 	.word	0x00000004


	//----- nvinfo : EIATTR_FRAME_SIZE
	.align		4
.L_41:
        /*000c*/ 	.byte	0x04, 0x11
        /*000e*/ 	.short	(.L_43 - .L_42)
	.align		4
.L_42:
        /*0010*/ 	.word	index@(_ZN3cub18CUB_300001_SM_10006detail11EmptyKernelIvEEvv)
        /*0014*/ 	.word	0x00000000


	//----- nvinfo : EIATTR_REGCOUNT
	.align		4
.L_43:
        /*0018*/ 	.byte	0x04, 0x2f
        /*001a*/ 	.short	(.L_45 - .L_44)
	.align		4
.L_44:
        /*001c*/ 	.word	index@(_ZN3cub18CUB_300001_SM_10006detail8for_each13static_kernelINS2_12policy_hub_t12policy_500_tEiNS2_12op_wrapper_tIi12SquareAndAddPiEEEEvT0_T1_)
        /*0020*/ 	.word	0x0000000a


	//----- nvinfo : EIATTR_FRAME_SIZE
	.align		4
.L_45:
        /*0024*/ 	.byte	0x04, 0x11
        /*0026*/ 	.short	(.L_47 - .L_46)
	.align		4
.L_46:
        /*0028*/ 	.word	index@(_ZN3cub18CUB_300001_SM_10006detail8for_each13static_kernelINS2_12policy_hub_t12policy_500_tEiNS2_12op_wrapper_tIi12SquareAndAddPiEEEEvT0_T1_)
        /*002c*/ 	.word	0x00000000


	//----- nvinfo : EIATTR_MIN_STACK_SIZE
	.align		4
.L_47:
        /*0030*/ 	.byte	0x04, 0x12
        /*0032*/ 	.short	(.L_49 - .L_48)
	.align		4
.L_48:
        /*0034*/ 	.word	index@(_ZN3cub18CUB_300001_SM_10006detail8for_each13static_kernelINS2_12policy_hub_t12policy_500_tEiNS2_12op_wrapper_tIi12SquareAndAddPiEEEEvT0_T1_)
        /*0038*/ 	.word	0x00000000


	//----- nvinfo : EIATTR_MIN_STACK_SIZE
	.align		4
.L_49:
        /*003c*/ 	.byte	0x04, 0x12
        /*003e*/ 	.short	(.L_51 - .L_50)
	.align		4
.L_50:
        /*0040*/ 	.word	index@(_ZN3cub18CUB_300001_SM_10006detail11EmptyKernelIvEEvv)
        /*0044*/ 	.word	0x00000000
.L_51:


//--------------------- .nv.compat                --------------------------
	.section	.nv.compat,"",@"SHT_CUDA_COMPAT_INFO"
	.align	4
        /*0000*/ 	.byte	0x02, 0x09, 0x00, 0x00, 0x02, 0x02, 0x01, 0x00, 0x02, 0x05, 0x05, 0x00, 0x03, 0x07, 0x01, 0x01
        /*0010*/ 	.byte	0x02, 0x03, 0x00, 0x00, 0x02, 0x06, 0x01, 0x00, 0x04, 0x0b, 0x08, 0x00, 0x09, 0x00, 0x00, 0x00
        /*0020*/ 	.byte	0x00, 0x00, 0x00, 0x00


//--------------------- .nv.info._ZN3cub18CUB_300001_SM_10006detail8for_each13static_kernelINS2_12policy_hub_t12policy_500_tEiNS2_12op_wrapper_tIi12SquareAndAddPiEEEEvT0_T1_ --------------------------
	.section	.nv.info._ZN3cub18CUB_300001_SM_10006detail8for_each13static_kernelINS2_12policy_hub_t12policy_500_tEiNS2_12op_wrapper_tIi12SquareAndAddPiEEEEvT0_T1_,"",@"SHT_CUDA_INFO"
	.sectionflags	@""
	.align	4


	//----- nvinfo : EIATTR_CUDA_API_VERSION
	.align		4
        /*0000*/ 	.byte	0x04, 0x37
        /*0002*/ 	.short	(.L_53 - .L_52)
.L_52:
        /*0004*/ 	.word	0x00000082


	//----- nvinfo : EIATTR_KPARAM_INFO
	.align		4
.L_53:
        /*0008*/ 	.byte	0x04, 0x17
        /*000a*/ 	.short	(.L_55 - .L_54)
.L_54:
        /*000c*/ 	.word	0x00000000
        /*0010*/ 	.short	0x0001
        /*0012*/ 	.short	0x0008
        /*0014*/ 	.byte	0x00, 0xf0, 0x41, 0x00


	//----- nvinfo : EIATTR_KPARAM_INFO
	.align		4
.L_55:
        /*0018*/ 	.byte	0x04, 0x17
        /*001a*/ 	.short	(.L_57 - .L_56)
.L_56:
        /*001c*/ 	.word	0x00000000
        /*0020*/ 	.short	0x0000
        /*0022*/ 	.short	0x0000
        /*0024*/ 	.byte	0x00, 0xf0, 0x11, 0x00


	//----- nvinfo : EIATTR_SPARSE_MMA_MASK
	.align		4
.L_57:
        /*0028*/ 	.byte	0x03, 0x50
        /*002a*/ 	.short	0x0000


	//----- nvinfo : EIATTR_MAXREG_COUNT
	.align		4
        /*002c*/ 	.byte	0x03, 0x1b
        /*002e*/ 	.short	0x00ff


	//----- nvinfo : EIATTR_MERCURY_ISA_VERSION
	.align		4
        /*0030*/ 	.byte	0x03, 0x5f
        /*0032*/ 	.short	0x0101


	//----- nvinfo : EIATTR_VRC_CTA_INIT_COUNT
	.align		4
        /*0034*/ 	.byte	0x02, 0x4a
	.zero		1
	.zero		1


	//----- nvinfo : EIATTR_EXIT_INSTR_OFFSETS
	.align		4
        /*0038*/ 	.byte	0x04, 0x1c
        /*003a*/ 	.short	(.L_59 - .L_58)


	//   ....[0]....
.L_58:
        /*003c*/ 	.word	0x00000120


	//   ....[1]....
        /*0040*/ 	.word	0x00000210


	//   ....[2]....
        /*0044*/ 	.word	0x00000290


	//----- nvinfo : EIATTR_MAX_THREADS
	.align		4
.L_59:
        /*0048*/ 	.byte	0x04, 0x05
        /*004a*/ 	.short	(.L_61 - .L_60)
.L_60:
        /*004c*/ 	.word	0x00000100
        /*0050*/ 	.word	0x00000001
        /*0054*/ 	.word	0x00000001


	//----- nvinfo : EIATTR_CRS_STACK_SIZE
	.align		4
.L_61:
        /*0058*/ 	.byte	0x04, 0x1e
        /*005a*/ 	.short	(.L_63 - .L_62)
.L_62:
        /*005c*/ 	.word	0x00000000


	//----- nvinfo : EIATTR_CBANK_PARAM_SIZE
	.align		4
.L_63:
        /*0060*/ 	.byte	0x03, 0x19
        /*0062*/ 	.short	0x0018


	//----- nvinfo : EIATTR_PARAM_CBANK
	.align		4
        /*0064*/ 	.byte	0x04, 0x0a
        /*0066*/ 	.short	(.L_65 - .L_64)
	.align		4
.L_64:
        /*0068*/ 	.word	index@(.nv.constant0._ZN3cub18CUB_300001_SM_10006detail8for_each13static_kernelINS2_12policy_hub_t12policy_500_tEiNS2_12op_wrapper_tIi12SquareAndAddPiEEEEvT0_T1_)
        /*006c*/ 	.short	0x0380
        /*006e*/ 	.short	0x0018


	//----- nvinfo : EIATTR_SW_WAR
	.align		4
.L_65:
        /*0070*/ 	.byte	0x04, 0x36
        /*0072*/ 	.short	(.L_67 - .L_66)
.L_66:
        /*0074*/ 	.word	0x00000008
.L_67:


//--------------------- .nv.info._ZN3cub18CUB_300001_SM_10006detail11EmptyKernelIvEEvv --------------------------
	.section	.nv.info._ZN3cub18CUB_300001_SM_10006detail11EmptyKernelIvEEvv,"",@"SHT_CUDA_INFO"
	.sectionflags	@""
	.align	4


	//----- nvinfo : EIATTR_CUDA_API_VERSION
	.align		4
        /*0000*/ 	.byte	0x04, 0x37
        /*0002*/ 	.short	(.L_69 - .L_68)
.L_68:
        /*0004*/ 	.word	0x00000082


	//----- nvinfo : EIATTR_SPARSE_MMA_MASK
	.align		4
.L_69:
        /*0008*/ 	.byte	0x03, 0x50
        /*000a*/ 	.short	0x0000


	//----- nvinfo : EIATTR_MAXREG_COUNT
	.align		4
        /*000c*/ 	.byte	0x03, 0x1b
        /*000e*/ 	.short	0x00ff


	//----- nvinfo : EIATTR_MERCURY_ISA_VERSION
	.align		4
        /*0010*/ 	.byte	0x03, 0x5f
        /*0012*/ 	.short	0x0101


	//----- nvinfo : EIATTR_VRC_CTA_INIT_COUNT
	.align		4
        /*0014*/ 	.byte	0x02, 0x4a
	.zero		1
	.zero		1


	//----- nvinfo : EIATTR_EXIT_INSTR_OFFSETS
	.align		4
        /*0018*/ 	.byte	0x04, 0x1c
        /*001a*/ 	.short	(.L_71 - .L_70)


	//   ....[0]....
.L_70:
        /*001c*/ 	.word	0x00000010


	//----- nvinfo : EIATTR_SW_WAR
	.align		4
.L_71:
        /*0020*/ 	.byte	0x04, 0x36
        /*0022*/ 	.short	(.L_73 - .L_72)
.L_72:
        /*0024*/ 	.word	0x00000008
.L_73:


//--------------------- .nv.callgraph             --------------------------
	.section	.nv.callgraph,"",@"SHT_CUDA_CALLGRAPH"
	.align	4
	.sectionentsize	8
	.align		4
        /*0000*/ 	.word	0x00000000
	.align		4
        /*0004*/ 	.word	0xffffffff
	.align		4
        /*0008*/ 	.word	0x00000000
	.align		4
        /*000c*/ 	.word	0xfffffffe
	.align		4
        /*0010*/ 	.word	0x00000000
	.align		4
        /*0014*/ 	.word	0xfffffffd
	.align		4
        /*0018*/ 	.word	0x00000000
	.align		4
        /*001c*/ 	.word	0xfffffffc


//--------------------- .nv.constant4             --------------------------
	.section	.nv.constant4,"a",@progbits
	.align	8
	.align		8
.nv.constant4:
        /*0000*/ 	.dword	_ZN30_INTERNAL_97b48d5a_4_k_cu_main4cuda3std3__45__cpo5beginE
	.align		8
        /*0008*/ 	.dword	_ZN30_INTERNAL_97b48d5a_4_k_cu_main4cuda3std3__45__cpo3endE
	.align		8
        /*0010*/ 	.dword	_ZN30_INTERNAL_97b48d5a_4_k_cu_main4cuda3std3__45__cpo6cbeginE
	.align		8
        /*0018*/ 	.dword	_ZN30_INTERNAL_97b48d5a_4_k_cu_main4cuda3std3__45__cpo4cendE
	.align		8
        /*0020*/ 	.dword	_ZN30_INTERNAL_97b48d5a_4_k_cu_main4cuda3std3__45__cpo6rbeginE
	.align		8
        /*0028*/ 	.dword	_ZN30_INTERNAL_97b48d5a_4_k_cu_main4cuda3std3__45__cpo4rendE
	.align		8
        /*0030*/ 	.dword	_ZN30_INTERNAL_97b48d5a_4_k_cu_main4cuda3std3__45__cpo7crbeginE
	.align		8
        /*0038*/ 	.dword	_ZN30_INTERNAL_97b48d5a_4_k_cu_main4cuda3std3__45__cpo5crendE
	.align		8
        /*0040*/ 	.dword	_ZN30_INTERNAL_97b48d5a_4_k_cu_main4cuda3std3__432_GLOBAL__N__97b48d5a_4_k_cu_main6ignoreE
	.align		8
        /*0048*/ 	.dword	_ZN30_INTERNAL_97b48d5a_4_k_cu_main4cuda3std3__419piecewise_constructE
	.align		8
        /*0050*/ 	.dword	_ZN30_INTERNAL_97b48d5a_4_k_cu_main4cuda3std3__48in_placeE
	.align		8
        /*0058*/ 	.dword	_ZN30_INTERNAL_97b48d5a_4_k_cu_main4cuda3std3__420unreachable_sentinelE
	.align		8
        /*0060*/ 	.dword	_ZN30_INTERNAL_97b48d5a_4_k_cu_main4cuda3std3__47nulloptE
	.align		8
        /*0068*/ 	.dword	_ZN30_INTERNAL_97b48d5a_4_k_cu_main4cuda3std3__48unexpectE
	.align		8
        /*0070*/ 	.dword	_ZN30_INTERNAL_97b48d5a_4_k_cu_main4cuda3std6ranges3__45__cpo4swapE
	.align		8
        /*0078*/ 	.dword	_ZN30_INTERNAL_97b48d5a_4_k_cu_main4cuda3std6ranges3__45__cpo9iter_moveE
	.align		8
        /*0080*/ 	.dword	_ZN30_INTERNAL_97b48d5a_4_k_cu_main4cuda3std6ranges3__45__cpo5beginE
	.align		8
        /*0088*/ 	.dword	_ZN30_INTERNAL_97b48d5a_4_k_cu_main4cuda3std6ranges3__45__cpo3endE
	.align		8
        /*0090*/ 	.dword	_ZN30_INTERNAL_97b48d5a_4_k_cu_main4cuda3std6ranges3__45__cpo6cbeginE
	.align		8
        /*0098*/ 	.dword	_ZN30_INTERNAL_97b48d5a_4_k_cu_main4cuda3std6ranges3__45__cpo4cendE
	.align		8
        /*00a0*/ 	.dword	_ZN30_INTERNAL_97b48d5a_4_k_cu_main4cuda3std6ranges3__45__cpo7advanceE
	.align		8
        /*00a8*/ 	.dword	_ZN30_INTERNAL_97b48d5a_4_k_cu_main4cuda3std6ranges3__45__cpo9iter_swapE
	.align		8
        /*00b0*/ 	.dword	_ZN30_INTERNAL_97b48d5a_4_k_cu_main4cuda3std6ranges3__45__cpo4nextE
	.align		8
        /*00b8*/ 	.dword	_ZN30_INTERNAL_97b48d5a_4_k_cu_main4cuda3std6ranges3__45__cpo4prevE
	.align		8
        /*00c0*/ 	.dword	_ZN30_INTERNAL_97b48d5a_4_k_cu_main4cuda3std6ranges3__45__cpo4dataE
	.align		8
        /*00c8*/ 	.dword	_ZN30_INTERNAL_97b48d5a_4_k_cu_main4cuda3std6ranges3__45__cpo5cdataE
	.align		8
        /*00d0*/ 	.dword	_ZN30_INTERNAL_97b48d5a_4_k_cu_main4cuda3std6ranges3__45__cpo4sizeE
	.align		8
        /*00d8*/ 	.dword	_ZN30_INTERNAL_97b48d5a_4_k_cu_main4cuda3std6ranges3__45__cpo5ssizeE
	.align		8
        /*00e0*/ 	.dword	_ZN30_INTERNAL_97b48d5a_4_k_cu_main4cuda3std6ranges3__45__cpo8distanceE
	.align		8
        /*00e8*/ 	.dword	_ZN30_INTERNAL_97b48d5a_4_k_cu_main6thrust24THRUST_300001_SM_1000_NS6system6detail10sequential3seqE
	.align		8
        /*00f0*/ 	.dword	_ZN30_INTERNAL_97b48d5a_4_k_cu_main6thrust24THRUST_300001_SM_1000_NS12placeholders2_1E
	.align		8
        /*00f8*/ 	.dword	_ZN30_INTERNAL_97b48d5a_4_k_cu_main6thrust24THRUST_300001_SM_1000_NS12placeholders2_2E
	.align		8
        /*0100*/ 	.dword	_ZN30_INTERNAL_97b48d5a_4_k_cu_main6thrust24THRUST_300001_SM_1000_NS12placeholders2_3E
	.align		8
        /*0108*/ 	.dword	_ZN30_INTERNAL_97b48d5a_4_k_cu_main6thrust24THRUST_300001_SM_1000_NS12placeholders2_4E
	.align		8
        /*0110*/ 	.dword	_ZN30_INTERNAL_97b48d5a_4_k_cu_main6thrust24THRUST_300001_SM_1000_NS12placeholders2_5E
	.align		8
        /*0118*/ 	.dword	_ZN30_INTERNAL_97b48d5a_4_k_cu_main6thrust24THRUST_300001_SM_1000_NS12placeholders2_6E
	.align		8
        /*0120*/ 	.dword	_ZN30_INTERNAL_97b48d5a_4_k_cu_main6thrust24THRUST_300001_SM_1000_NS12placeholders2_7E
	.align		8
        /*0128*/ 	.dword	_ZN30_INTERNAL_97b48d5a_4_k_cu_main6thrust24THRUST_300001_SM_1000_NS12placeholders2_8E
	.align		8
        /*0130*/ 	.dword	_ZN30_INTERNAL_97b48d5a_4_k_cu_main6thrust24THRUST_300001_SM_1000_NS12placeholders2_9E
	.align		8
        /*0138*/ 	.dword	_ZN30_INTERNAL_97b48d5a_4_k_cu_main6thrust24THRUST_300001_SM_1000_NS12placeholders3_10E


//--------------------- .text._ZN3cub18CUB_300001_SM_10006detail8for_each13static_kernelINS2_12policy_hub_t12policy_500_tEiNS2_12op_wrapper_tIi12SquareAndAddPiEEEEvT0_T1_ --------------------------
	.section	.text._ZN3cub18CUB_300001_SM_10006detail8for_each13static_kernelINS2_12policy_hub_t12policy_500_tEiNS2_12op_wrapper_tIi12SquareAndAddPiEEEEvT0_T1_,"ax",@progbits
	.align	128
        .global         _ZN3cub18CUB_300001_SM_10006detail8for_each13static_kernelINS2_12policy_hub_t12policy_500_tEiNS2_12op_wrapper_tIi12SquareAndAddPiEEEEvT0_T1_
        .type           _ZN3cub18CUB_300001_SM_10006detail8for_each13static_kernelINS2_12policy_hub_t12policy_500_tEiNS2_12op_wrapper_tIi12SquareAndAddPiEEEEvT0_T1_,@function
        .size           _ZN3cub18CUB_300001_SM_10006detail8for_each13static_kernelINS2_12policy_hub_t12policy_500_tEiNS2_12op_wrapper_tIi12SquareAndAddPiEEEEvT0_T1_,(.L_x_5 - _ZN3cub18CUB_300001_SM_10006detail8for_each13static_kernelINS2_12policy_hub_t12policy_500_tEiNS2_12op_wrapper_tIi12SquareAndAddPiEEEEvT0_T1_)
        .other          _ZN3cub18CUB_300001_SM_10006detail8for_each13static_kernelINS2_12policy_hub_t12policy_500_tEiNS2_12op_wrapper_tIi12SquareAndAddPiEEEEvT0_T1_,@"STO_CUDA_ENTRY STV_DEFAULT"
_ZN3cub18CUB_300001_SM_10006detail8for_each13static_kernelINS2_12policy_hub_t12policy_500_tEiNS2_12op_wrapper_tIi12SquareAndAddPiEEEEvT0_T1_:
.text._ZN3cub18CUB_300001_SM_10006detail8for_each13static_kernelINS2_12policy_hub_t12policy_500_tEiNS2_12op_wrapper_tIi12SquareAndAddPiEEEEvT0_T1_:
[----:B------:R-:W-:Y:S01]  /*0000*/  LDC R1, c[0x0][0x37c] ;  /* 0x0000df00ff017b82 */ /* 0x000fe20000000800 */
[----:B------:R-:W0:Y:S07]  /*0010*/  S2R R4, SR_CTAID.X ;  /* 0x0000000000047919 */ /* 0x000e2e0000002500 */
[----:B------:R-:W0:Y:S01]  /*0020*/  LDC R3, c[0x0][0x380] ;  /* 0x0000e000ff037b82 */ /* 0x000e220000000800 */
[----:B------:R-:W1:Y:S01]  /*0030*/  LDCU.64 UR4, c[0x0][0x358] ;  /* 0x00006b00ff0477ac */ /* 0x000e620008000a00 */
[----:B0-----:R-:W-:-:S05]  /*0040*/  IMAD R0, R4, -0x200, R3 ;  /* 0xfffffe0004007824 */ /* 0x001fca00078e0203 */
[----:B------:R-:W-:-:S13]  /*0050*/  ISETP.GE.AND P0, PT, R0, 0x200, PT ;  /* 0x000002000000780c */ /* 0x000fda0003f06270 */
[----:B-1----:R-:W-:Y:S05]  /*0060*/  @!P0 BRA `(.L_x_0) ;  /* 0x0000000000308947 */ /* 0x002fea0003800000 */
[----:B------:R-:W0:Y:S01]  /*0070*/  S2R R5, SR_TID.X ;  /* 0x0000000000057919 */ /* 0x000e220000002100 */
[----:B------:R-:W1:Y:S01]  /*0080*/  LDC.64 R2, c[0x0][0x388] ;  /* 0x0000e200ff027b82 */ /* 0x000e620000000a00 */
[----:B------:R-:W2:Y:S01]  /*0090*/  LDCU UR6, c[0x0][0x390] ;  /* 0x00007200ff0677ac */ /* 0x000ea20008000800 */
[----:B0-----:R-:W-:-:S05]  /*00a0*/  LEA R5, R4, R5, 0x9 ;  /* 0x0000000504057211 */ /* 0x001fca00078e48ff */
[----:B-1----:R-:W-:-:S05]  /*00b0*/  IMAD.WIDE.U32 R2, R5, 0x4, R2 ;  /* 0x0000000405027825 */ /* 0x002fca00078e0002 */
[----:B------:R-:W2:Y:S04]  /*00c0*/  LDG.E R0, desc[UR4][R2.64] ;  /* 0x0000000402007981 */ /* 0x000ea8000c1e1900 */
[----:B------:R-:W3:Y:S01]  /*00d0*/  LDG.E R4, desc[UR4][R2.64+0x400] ;  /* 0x0004000402047981 */ /* 0x000ee2000c1e1900 */
[----:B--2---:R-:W-:Y:S02]  /*00e0*/  IMAD R5, R0, R0, UR6 ;  /* 0x0000000600057e24 */ /* 0x004fe4000f8e0200 */
[----:B---3--:R-:W-:-:S03]  /*00f0*/  IMAD R7, R4, R4, UR6 ;  /* 0x0000000604077e24 */ /* 0x008fc6000f8e0204 */
[----:B------:R-:W-:Y:S04]  /*0100*/  STG.E desc[UR4][R2.64], R5 ;  /* 0x0000000502007986 */ /* 0x000fe8000c101904 */
[----:B------:R-:W-:Y:S01]  /*0110*/  STG.E desc[UR4][R2.64+0x400], R7 ;  /* 0x0004000702007986 */ /* 0x000fe2000c101904 */
[----:B------:R-:W-:Y:S05]  /*0120*/  EXIT ;  /* 0x000000000000794d */ /* 0x000fea0003800000 */
.L_x_0:
[----:B------:R-:W0:Y:S01]  /*0130*/  S2R R7, SR_TID.X ;  /* 0x0000000000077919 */ /* 0x000e220000002100 */
[----:B------:R-:W-:Y:S01]  /*0140*/  BSSY.RECONVERGENT B0, `(.L_x_1) ;  /* 0x000000c000007945 */ /* 0x000fe20003800200 */
[C---:B0-----:R-:W-:Y:S02]  /*0150*/  ISETP.GE.AND P0, PT, R7.reuse, R0, PT ;  /* 0x000000000700720c */ /* 0x041fe40003f06270 */
[----:B------:R-:W-:-:S04]  /*0160*/  IADD3 R3, PT, PT, R7, 0x100, RZ ;  /* 0x0000010007037810 */ /* 0x000fc80007ffe0ff */
[----:B------:R-:W-:-:S07]  /*0170*/  ISETP.GE.AND P1, PT, R3, R0, PT ;  /* 0x000000000300720c */ /* 0x000fce0003f26270 */
[----:B------:R-:W-:Y:S06]  /*0180*/  @P0 BRA `(.L_x_2) ;  /* 0x00000000001c0947 */ /* 0x000fec0003800000 */
[----:B------:R-:W0:Y:S01]  /*0190*/  LDC.64 R2, c[0x0][0x388] ;  /* 0x0000e200ff027b82 */ /* 0x000e220000000a00 */
[----:B------:R-:W-:Y:S01]  /*01a0*/  LEA R5, R4, R7, 0x9 ;  /* 0x0000000704057211 */ /* 0x000fe200078e48ff */
[----:B------:R-:W1:Y:S04]  /*01b0*/  LDCU UR6, c[0x0][0x390] ;  /* 0x00007200ff0677ac */ /* 0x000e680008000800 */
[----:B0-----:R-:W-:-:S05]  /*01c0*/  IMAD.WIDE.U32 R2, R5, 0x4, R2 ;  /* 0x0000000405027825 */ /* 0x001fca00078e0002 */
[----:B------:R-:W1:Y:S02]  /*01d0*/  LDG.E R0, desc[UR4][R2.64] ;  /* 0x0000000402007981 */ /* 0x000e64000c1e1900 */
[----:B-1----:R-:W-:-:S05]  /*01e0*/  IMAD R5, R0, R0, UR6 ;  /* 0x0000000600057e24 */ /* 0x002fca000f8e0200 */
[----:B------:R0:W-:Y:S02]  /*01f0*/  STG.E desc[UR4][R2.64], R5 ;  /* 0x0000000502007986 */ /* 0x0001e4000c101904 */
.L_x_2:
[----:B------:R-:W-:Y:S05]  /*0200*/  BSYNC.RECONVERGENT B0 ;  /* 0x0000000000007941 */ /* 0x000fea0003800200 */
.L_x_1:
[----:B------:R-:W-:Y:S05]  /*0210*/  @P1 EXIT ;  /* 0x000000000000194d */ /* 0x000fea0003800000 */
[----:B0-----:R-:W0:Y:S01]  /*0220*/  LDC.64 R2, c[0x0][0x388] ;  /* 0x0000e200ff027b82 */ /* 0x001e220000000a00 */
[----:B------:R-:W-:Y:S01]  /*0230*/  LEA R7, R4, R7, 0x9 ;  /* 0x0000000704077211 */ /* 0x000fe200078e48ff */
[----:B------:R-:W1:Y:S04]  /*0240*/  LDCU UR6, c[0x0][0x390] ;  /* 0x00007200ff0677ac */ /* 0x000e680008000800 */
[----:B0-----:R-:W-:-:S05]  /*0250*/  IMAD.WIDE.U32 R2, R7, 0x4, R2 ;  /* 0x0000000407027825 */ /* 0x001fca00078e0002 */
[----:B------:R-:W1:Y:S02]  /*0260*/  LDG.E R0, desc[UR4][R2.64+0x400] ;  /* 0x0004000402007981 */ /* 0x000e64000c1e1900 */
[----:B-1----:R-:W-:-:S05]  /*0270*/  IMAD R5, R0, R0, UR6 ;  /* 0x0000000600057e24 */ /* 0x002fca000f8e0200 */
[----:B------:R-:W-:Y:S01]  /*0280*/  STG.E desc[UR4][R2.64+0x400], R5 ;  /* 0x0004000502007986 */ /* 0x000fe2000c101904 */
[----:B------:R-:W-:Y:S05]  /*0290*/  EXIT ;  /* 0x000000000000794d */ /* 0x000fea0003800000 */
.L_x_3:
[----:B------:R-:W-:-:S00]  /*02a0*/  BRA `(.L_x_3) ;  /* 0xfffffffc00fc7947 */ /* 0x000fc0000383ffff */
[----:B------:R-:W-:-:S00]  /*02b0*/  NOP ;  /* 0x0000000000007918 */ /* 0x000fc00000000000 */
        /* <DEDUP_REMOVED lines=12> */
.L_x_5:


//--------------------- .text._ZN3cub18CUB_300001_SM_10006detail11EmptyKernelIvEEvv --------------------------
	.section	.text._ZN3cub18CUB_300001_SM_10006detail11EmptyKernelIvEEvv,"ax",@progbits
	.align	128
        .global         _ZN3cub18CUB_300001_SM_10006detail11EmptyKernelIvEEvv
        .type           _ZN3cub18CUB_300001_SM_10006detail11EmptyKernelIvEEvv,@function
        .size           _ZN3cub18CUB_300001_SM_10006detail11EmptyKernelIvEEvv,(.L_x_6 - _ZN3cub18CUB_300001_SM_10006detail11EmptyKernelIvEEvv)
        .other          _ZN3cub18CUB_300001_SM_10006detail11EmptyKernelIvEEvv,@"STO_CUDA_ENTRY STV_DEFAULT"
_ZN3cub18CUB_300001_SM_10006detail11EmptyKernelIvEEvv:
.text._ZN3cub18CUB_300001_SM_10006detail11EmptyKernelIvEEvv:
[----:B------:R-:W-:Y:S01]  /*0000*/  LDC R1, c[0x0][0x37c] ;  /* 0x0000df00ff017b82 */ /* 0x000fe20000000800 */
[----:B------:R-:W-:Y:S05]  /*0010*/  EXIT ;  /* 0x000000000000794d */ /* 0x000fea0003800000 */
.L_x_4:
        /* <DEDUP_REMOVED lines=14> */
.L_x_6:


//--------------------- .nv.shared.reserved.0     --------------------------
	.section	.nv.shared.reserved.0,"aw",@nobits
	.weak		__nv_reservedSMEM_offset_0_alias
	.size		__nv_reservedSMEM_offset_0_alias, 0, 64
	.other		__nv_reservedSMEM_offset_0_alias,@"STO_CUDA_RESERVED_SHARED STV_DEFAULT"
__nv_reservedSMEM_offset_0_alias:
	.zero		0
	.zero		64


//--------------------- .nv.global                --------------------------
	.section	.nv.global,"aw",@nobits
.nv.global:
	.type		_ZN30_INTERNAL_97b48d5a_4_k_cu_main6thrust24THRUST_300001_SM_1000_NS12placeholders2_5E,@object
	.size		_ZN30_INTERNAL_97b48d5a_4_k_cu_main6thrust24THRUST_300001_SM_1000_NS12placeholders2_5E,(_ZN30_INTERNAL_97b48d5a_4_k_cu_main4cuda3std3__45__cpo6cbeginE - _ZN30_INTERNAL_97b48d5a_4_k_cu_main6thrust24THRUST_300001_SM_1000_NS12placeholders2_5E)
_ZN30_INTERNAL_97b48d5a_4_k_cu_main6thrust24THRUST_300001_SM_1000_NS12placeholders2_5E:
	.zero		1
	.type		_ZN30_INTERNAL_97b48d5a_4_k_cu_main4cuda3std3__45__cpo6cbeginE,@object
	.size		_ZN30_INTERNAL_97b48d5a_4_k_cu_main4cuda3std3__45__cpo6cbeginE,(_ZN30_INTERNAL_97b48d5a_4_k_cu_main4cuda3std6ranges3__45__cpo6cbeginE - _ZN30_INTERNAL_97b48d5a_4_k_cu_main4cuda3std3__45__cpo6cbeginE)
_ZN30_INTERNAL_97b48d5a_4_k_cu_main4cuda3std3__45__cpo6cbeginE:
	.zero		1
	.type		_ZN30_INTERNAL_97b48d5a_4_k_cu_main4cuda3std6ranges3__45__cpo6cbeginE,@object
	.size		_ZN30_INTERNAL_97b48d5a_4_k_cu_main4cuda3std6ranges3__45__cpo6cbeginE,(_ZN30_INTERNAL_97b48d5a_4_k_cu_main4cuda3std3__48in_placeE - _ZN30_INTERNAL_97b48d5a_4_k_cu_main4cuda3std6ranges3__45__cpo6cbeginE)
_ZN30_INTERNAL_97b48d5a_4_k_cu_main4cuda3std6ranges3__45__cpo6cbeginE:
	.zero		1
	.type		_ZN30_INTERNAL_97b48d5a_4_k_cu_main4cuda3std3__48in_placeE,@object
	.size		_ZN30_INTERNAL_97b48d5a_4_k_cu_main4cuda3std3__48in_placeE,(_ZN30_INTERNAL_97b48d5a_4_k_cu_main4cuda3std6ranges3__45__cpo4sizeE - _ZN30_INTERNAL_97b48d5a_4_k_cu_main4cuda3std3__48in_placeE)
_ZN30_INTERNAL_97b48d5a_4_k_cu_main4cuda3std3__48in_placeE:
	.zero		1
	.type		_ZN30_INTERNAL_97b48d5a_4_k_cu_main4cuda3std6ranges3__45__cpo4sizeE,@object
	.size		_ZN30_INTERNAL_97b48d5a_4_k_cu_main4cuda3std6ranges3__45__cpo4sizeE,(_ZN30_INTERNAL_97b48d5a_4_k_cu_main6thrust24THRUST_300001_SM_1000_NS12placeholders2_9E - _ZN30_INTERNAL_97b48d5a_4_k_cu_main4cuda3std6ranges3__45__cpo4sizeE)
_ZN30_INTERNAL_97b48d5a_4_k_cu_main4cuda3std6ranges3__45__cpo4sizeE:
	.zero		1
	.type		_ZN30_INTERNAL_97b48d5a_4_k_cu_main6thrust24THRUST_300001_SM_1000_NS12placeholders2_9E,@object
	.size		_ZN30_INTERNAL_97b48d5a_4_k_cu_main6thrust24THRUST_300001_SM_1000_NS12placeholders2_9E,(_ZN30_INTERNAL_97b48d5a_4_k_cu_main4cuda3std3__45__cpo7crbeginE - _ZN30_INTERNAL_97b48d5a_4_k_cu_main6thrust24THRUST_300001_SM_1000_NS12placeholders2_9E)
_ZN30_INTERNAL_97b48d5a_4_k_cu_main6thrust24THRUST_300001_SM_1000_NS12placeholders2_9E:
	.zero		1
	.type		_ZN30_INTERNAL_97b48d5a_4_k_cu_main4cuda3std3__45__cpo7crbeginE,@object
	.size		_ZN30_INTERNAL_97b48d5a_4_k_cu_main4cuda3std3__45__cpo7crbeginE,(_ZN30_INTERNAL_97b48d5a_4_k_cu_main4cuda3std6ranges3__45__cpo4nextE - _ZN30_INTERNAL_97b48d5a_4_k_cu_main4cuda3std3__45__cpo7crbeginE)
_ZN30_INTERNAL_97b48d5a_4_k_cu_main4cuda3std3__45__cpo7crbeginE:
	.zero		1
	.type		_ZN30_INTERNAL_97b48d5a_4_k_cu_main4cuda3std6ranges3__45__cpo4nextE,@object
	.size		_ZN30_INTERNAL_97b48d5a_4_k_cu_main4cuda3std6ranges3__45__cpo4nextE,(_ZN30_INTERNAL_97b48d5a_4_k_cu_main4cuda3std6ranges3__45__cpo4swapE - _ZN30_INTERNAL_97b48d5a_4_k_cu_main4cuda3std6ranges3__45__cpo4nextE)
_ZN30_INTERNAL_97b48d5a_4_k_cu_main4cuda3std6ranges3__45__cpo4nextE:
	.zero		1
	.type		_ZN30_INTERNAL_97b48d5a_4_k_cu_main4cuda3std6ranges3__45__cpo4swapE,@object
	.size		_ZN30_INTERNAL_97b48d5a_4_k_cu_main4cuda3std6ranges3__45__cpo4swapE,(_ZN30_INTERNAL_97b48d5a_4_k_cu_main6thrust24THRUST_300001_SM_1000_NS12placeholders2_1E - _ZN30_INTERNAL_97b48d5a_4_k_cu_main4cuda3std6ranges3__45__cpo4swapE)
_ZN30_INTERNAL_97b48d5a_4_k_cu_main4cuda3std6ranges3__45__cpo4swapE:
	.zero		1
	.type		_ZN30_INTERNAL_97b48d5a_4_k_cu_main6thrust24THRUST_300001_SM_1000_NS12placeholders2_1E,@object
	.size		_ZN30_INTERNAL_97b48d5a_4_k_cu_main6thrust24THRUST_300001_SM_1000_NS12placeholders2_1E,(_ZN30_INTERNAL_97b48d5a_4_k_cu_main6thrust24THRUST_300001_SM_1000_NS12placeholders2_3E - _ZN30_INTERNAL_97b48d5a_4_k_cu_main6thrust24THRUST_300001_SM_1000_NS12placeholders2_1E)
_ZN30_INTERNAL_97b48d5a_4_k_cu_main6thrust24THRUST_300001_SM_1000_NS12placeholders2_1E:
	.zero		1
	.type		_ZN30_INTERNAL_97b48d5a_4_k_cu_main6thrust24THRUST_300001_SM_1000_NS12placeholders2_3E,@object
	.size		_ZN30_INTERNAL_97b48d5a_4_k_cu_main6thrust24THRUST_300001_SM_1000_NS12placeholders2_3E,(_ZN30_INTERNAL_97b48d5a_4_k_cu_main4cuda3std3__45__cpo5beginE - _ZN30_INTERNAL_97b48d5a_4_k_cu_main6thrust24THRUST_300001_SM_1000_NS12placeholders2_3E)
_ZN30_INTERNAL_97b48d5a_4_k_cu_main6thrust24THRUST_300001_SM_1000_NS12placeholders2_3E:
	.zero		1
	.type		_ZN30_INTERNAL_97b48d5a_4_k_cu_main4cuda3std3__45__cpo5beginE,@object
	.size		_ZN30_INTERNAL_97b48d5a_4_k_cu_main4cuda3std3__45__cpo5beginE,(_ZN30_INTERNAL_97b48d5a_4_k_cu_main4cuda3std6ranges3__45__cpo5beginE - _ZN30_INTERNAL_97b48d5a_4_k_cu_main4cuda3std3__45__cpo5beginE)
_ZN30_INTERNAL_97b48d5a_4_k_cu_main4cuda3std3__45__cpo5beginE:
	.zero		1
	.type		_ZN30_INTERNAL_97b48d5a_4_k_cu_main4cuda3std6ranges3__45__cpo5beginE,@object
	.size		_ZN30_INTERNAL_97b48d5a_4_k_cu_main4cuda3std6ranges3__45__cpo5beginE,(_ZN30_INTERNAL_97b48d5a_4_k_cu_main4cuda3std3__432_GLOBAL__N__97b48d5a_4_k_cu_main6ignoreE - _ZN30_INTERNAL_97b48d5a_4_k_cu_main4cuda3std6ranges3__45__cpo5beginE)
_ZN30_INTERNAL_97b48d5a_4_k_cu_main4cuda3std6ranges3__45__cpo5beginE:
	.zero		1
	.type		_ZN30_INTERNAL_97b48d5a_4_k_cu_main4cuda3std3__432_GLOBAL__N__97b48d5a_4_k_cu_main6ignoreE,@object
	.size		_ZN30_INTERNAL_97b48d5a_4_k_cu_main4cuda3std3__432_GLOBAL__N__97b48d5a_4_k_cu_main6ignoreE,(_ZN30_INTERNAL_97b48d5a_4_k_cu_main4cuda3std6ranges3__45__cpo4dataE - _ZN30_INTERNAL_97b48d5a_4_k_cu_main4cuda3std3__432_GLOBAL__N__97b48d5a_4_k_cu_main6ignoreE)
_ZN30_INTERNAL_97b48d5a_4_k_cu_main4cuda3std3__432_GLOBAL__N__97b48d5a_4_k_cu_main6ignoreE:
	.zero		1
	.type		_ZN30_INTERNAL_97b48d5a_4_k_cu_main4cuda3std6ranges3__45__cpo4dataE,@object
	.size		_ZN30_INTERNAL_97b48d5a_4_k_cu_main4cuda3std6ranges3__45__cpo4dataE,(_ZN30_INTERNAL_97b48d5a_4_k_cu_main6thrust24THRUST_300001_SM_1000_NS12placeholders2_7E - _ZN30_INTERNAL_97b48d5a_4_k_cu_main4cuda3std6ranges3__45__cpo4dataE)
_ZN30_INTERNAL_97b48d5a_4_k_cu_main4cuda3std6ranges3__45__cpo4dataE:
	.zero		1
	.type		_ZN30_INTERNAL_97b48d5a_4_k_cu_main6thrust24THRUST_300001_SM_1000_NS12placeholders2_7E,@object
	.size		_ZN30_INTERNAL_97b48d5a_4_k_cu_main6thrust24THRUST_300001_SM_1000_NS12placeholders2_7E,(_ZN30_INTERNAL_97b48d5a_4_k_cu_main4cuda3std3__45__cpo6rbeginE - _ZN30_INTERNAL_97b48d5a_4_k_cu_main6thrust24THRUST_300001_SM_1000_NS12placeholders2_7E)
_ZN30_INTERNAL_97b48d5a_4_k_cu_main6thrust24THRUST_300001_SM_1000_NS12placeholders2_7E:
	.zero		1
	.type		_ZN30_INTERNAL_97b48d5a_4_k_cu_main4cuda3std3__45__cpo6rbeginE,@object
	.size		_ZN30_INTERNAL_97b48d5a_4_k_cu_main4cuda3std3__45__cpo6rbeginE,(_ZN30_INTERNAL_97b48d5a_4_k_cu_main4cuda3std6ranges3__45__cpo7advanceE - _ZN30_INTERNAL_97b48d5a_4_k_cu_main4cuda3std3__45__cpo6rbeginE)
_ZN30_INTERNAL_97b48d5a_4_k_cu_main4cuda3std3__45__cpo6rbeginE:
	.zero		1
	.type		_ZN30_INTERNAL_97b48d5a_4_k_cu_main4cuda3std6ranges3__45__cpo7advanceE,@object
	.size		_ZN30_INTERNAL_97b48d5a_4_k_cu_main4cuda3std6ranges3__45__cpo7advanceE,(_ZN30_INTERNAL_97b48d5a_4_k_cu_main4cuda3std3__47nulloptE - _ZN30_INTERNAL_97b48d5a_4_k_cu_main4cuda3std6ranges3__45__cpo7advanceE)
_ZN30_INTERNAL_97b48d5a_4_k_cu_main4cuda3std6ranges3__45__cpo7advanceE:
	.zero		1
	.type		_ZN30_INTERNAL_97b48d5a_4_k_cu_main4cuda3std3__47nulloptE,@object
	.size		_ZN30_INTERNAL_97b48d5a_4_k_cu_main4cuda3std3__47nulloptE,(_ZN30_INTERNAL_97b48d5a_4_k_cu_main4cuda3std6ranges3__45__cpo8distanceE - _ZN30_INTERNAL_97b48d5a_4_k_cu_main4cuda3std3__47nulloptE)
_ZN30_INTERNAL_97b48d5a_4_k_cu_main4cuda3std3__47nulloptE:
	.zero		1
	.type		_ZN30_INTERNAL_97b48d5a_4_k_cu_main4cuda3std6ranges3__45__cpo8distanceE,@object
	.size		_ZN30_INTERNAL_97b48d5a_4_k_cu_main4cuda3std6ranges3__45__cpo8distanceE,(_ZN30_INTERNAL_97b48d5a_4_k_cu_main6thrust24THRUST_300001_SM_1000_NS12placeholders2_6E - _ZN30_INTERNAL_97b48d5a_4_k_cu_main4cuda3std6ranges3__45__cpo8distanceE)
_ZN30_INTERNAL_97b48d5a_4_k_cu_main4cuda3std6ranges3__45__cpo8distanceE:
	.zero		1
	.type		_ZN30_INTERNAL_97b48d5a_4_k_cu_main6thrust24THRUST_300001_SM_1000_NS12placeholders2_6E,@object
	.size		_ZN30_INTERNAL_97b48d5a_4_k_cu_main6thrust24THRUST_300001_SM_1000_NS12placeholders2_6E,(_ZN30_INTERNAL_97b48d5a_4_k_cu_main4cuda3std3__45__cpo4cendE - _ZN30_INTERNAL_97b48d5a_4_k_cu_main6thrust24THRUST_300001_SM_1000_NS12placeholders2_6E)
_ZN30_INTERNAL_97b48d5a_4_k_cu_main6thrust24THRUST_300001_SM_1000_NS12placeholders2_6E:
	.zero		1
	.type		_ZN30_INTERNAL_97b48d5a_4_k_cu_main4cuda3std3__45__cpo4cendE,@object
	.size		_ZN30_INTERNAL_97b48d5a_4_k_cu_main4cuda3std3__45__cpo4cendE,(_ZN30_INTERNAL_97b48d5a_4_k_cu_main4cuda3std6ranges3__45__cpo4cendE - _ZN30_INTERNAL_97b48d5a_4_k_cu_main4cuda3std3__45__cpo4cendE)
_ZN30_INTERNAL_97b48d5a_4_k_cu_main4cuda3std3__45__cpo4cendE:
	.zero		1
	.type		_ZN30_INTERNAL_97b48d5a_4_k_cu_main4cuda3std6ranges3__45__cpo4cendE,@object
	.size		_ZN30_INTERNAL_97b48d5a_4_k_cu_main4cuda3std6ranges3__45__cpo4cendE,(_ZN30_INTERNAL_97b48d5a_4_k_cu_main4cuda3std3__420unreachable_sentinelE - _ZN30_INTERNAL_97b48d5a_4_k_cu_main4cuda3std6ranges3__45__cpo4cendE)
_ZN30_INTERNAL_97b48d5a_4_k_cu_main4cuda3std6ranges3__45__cpo4cendE:
	.zero		1
	.type		_ZN30_INTERNAL_97b48d5a_4_k_cu_main4cuda3std3__420unreachable_sentinelE,@object
	.size		_ZN30_INTERNAL_97b48d5a_4_k_cu_main4cuda3std3__420unreachable_sentinelE,(_ZN30_INTERNAL_97b48d5a_4_k_cu_main4cuda3std6ranges3__45__cpo5ssizeE - _ZN30_INTERNAL_97b48d5a_4_k_cu_main4cuda3std3__420unreachable_sentinelE)
_ZN30_INTERNAL_97b48d5a_4_k_cu_main4cuda3std3__420unreachable_sentinelE:
	.zero		1
	.type		_ZN30_INTERNAL_97b48d5a_4_k_cu_main4cuda3std6ranges3__45__cpo5ssizeE,@object
	.size		_ZN30_INTERNAL_97b48d5a_4_k_cu_main4cuda3std6ranges3__45__cpo5ssizeE,(_ZN30_INTERNAL_97b48d5a_4_k_cu_main6thrust24THRUST_300001_SM_1000_NS12placeholders3_10E - _ZN30_INTERNAL_97b48d5a_4_k_cu_main4cuda3std6ranges3__45__cpo5ssizeE)
_ZN30_INTERNAL_97b48d5a_4_k_cu_main4cuda3std6ranges3__45__cpo5ssizeE:
	.zero		1
	.type		_ZN30_INTERNAL_97b48d5a_4_k_cu_main6thrust24THRUST_300001_SM_1000_NS12placeholders3_10E,@object
	.size		_ZN30_INTERNAL_97b48d5a_4_k_cu_main6thrust24THRUST_300001_SM_1000_NS12placeholders3_10E,(_ZN30_INTERNAL_97b48d5a_4_k_cu_main4cuda3std3__45__cpo5crendE - _ZN30_INTERNAL_97b48d5a_4_k_cu_main6thrust24THRUST_300001_SM_1000_NS12placeholders3_10E)
_ZN30_INTERNAL_97b48d5a_4_k_cu_main6thrust24THRUST_300001_SM_1000_NS12placeholders3_10E:
	.zero		1
	.type		_ZN30_INTERNAL_97b48d5a_4_k_cu_main4cuda3std3__45__cpo5crendE,@object
	.size		_ZN30_INTERNAL_97b48d5a_4_k_cu_main4cuda3std3__45__cpo5crendE,(_ZN30_INTERNAL_97b48d5a_4_k_cu_main4cuda3std6ranges3__45__cpo4prevE - _ZN30_INTERNAL_97b48d5a_4_k_cu_main4cuda3std3__45__cpo5crendE)
_ZN30_INTERNAL_97b48d5a_4_k_cu_main4cuda3std3__45__cpo5crendE:
	.zero		1
	.type		_ZN30_INTERNAL_97b48d5a_4_k_cu_main4cuda3std6ranges3__45__cpo4prevE,@object
	.size		_ZN30_INTERNAL_97b48d5a_4_k_cu_main4cuda3std6ranges3__45__cpo4prevE,(_ZN30_INTERNAL_97b48d5a_4_k_cu_main4cuda3std6ranges3__45__cpo9iter_moveE - _ZN30_INTERNAL_97b48d5a_4_k_cu_main4cuda3std6ranges3__45__cpo4prevE)
_ZN30_INTERNAL_97b48d5a_4_k_cu_main4cuda3std6ranges3__45__cpo4prevE:
	.zero		1
	.type		_ZN30_INTERNAL_97b48d5a_4_k_cu_main4cuda3std6ranges3__45__cpo9iter_moveE,@object
	.size		_ZN30_INTERNAL_97b48d5a_4_k_cu_main4cuda3std6ranges3__45__cpo9iter_moveE,(_ZN30_INTERNAL_97b48d5a_4_k_cu_main6thrust24THRUST_300001_SM_1000_NS12placeholders2_2E - _ZN30_INTERNAL_97b48d5a_4_k_cu_main4cuda3std6ranges3__45__cpo9iter_moveE)
_ZN30_INTERNAL_97b48d5a_4_k_cu_main4cuda3std6ranges3__45__cpo9iter_moveE:
	.zero		1
	.type		_ZN30_INTERNAL_97b48d5a_4_k_cu_main6thrust24THRUST_300001_SM_1000_NS12placeholders2_2E,@object
	.size		_ZN30_INTERNAL_97b48d5a_4_k_cu_main6thrust24THRUST_300001_SM_1000_NS12placeholders2_2E,(_ZN30_INTERNAL_97b48d5a_4_k_cu_main6thrust24THRUST_300001_SM_1000_NS12placeholders2_4E - _ZN30_INTERNAL_97b48d5a_4_k_cu_main6thrust24THRUST_300001_SM_1000_NS12placeholders2_2E)
_ZN30_INTERNAL_97b48d5a_4_k_cu_main6thrust24THRUST_300001_SM_1000_NS12placeholders2_2E:
	.zero		1
	.type		_ZN30_INTERNAL_97b48d5a_4_k_cu_main6thrust24THRUST_300001_SM_1000_NS12placeholders2_4E,@object
	.size		_ZN30_INTERNAL_97b48d5a_4_k_cu_main6thrust24THRUST_300001_SM_1000_NS12placeholders2_4E,(_ZN30_INTERNAL_97b48d5a_4_k_cu_main4cuda3std3__45__cpo3endE - _ZN30_INTERNAL_97b48d5a_4_k_cu_main6thrust24THRUST_300001_SM_1000_NS12placeholders2_4E)
_ZN30_INTERNAL_97b48d5a_4_k_cu_main6thrust24THRUST_300001_SM_1000_NS12placeholders2_4E:
	.zero		1
	.type		_ZN30_INTERNAL_97b48d5a_4_k_cu_main4cuda3std3__45__cpo3endE,@object
	.size		_ZN30_INTERNAL_97b48d5a_4_k_cu_main4cuda3std3__45__cpo3endE,(_ZN30_INTERNAL_97b48d5a_4_k_cu_main4cuda3std6ranges3__45__cpo3endE - _ZN30_INTERNAL_97b48d5a_4_k_cu_main4cuda3std3__45__cpo3endE)
_ZN30_INTERNAL_97b48d5a_4_k_cu_main4cuda3std3__45__cpo3endE:
	.zero		1
	.type		_ZN30_INTERNAL_97b48d5a_4_k_cu_main4cuda3std6ranges3__45__cpo3endE,@object
	.size		_ZN30_INTERNAL_97b48d5a_4_k_cu_main4cuda3std6ranges3__45__cpo3endE,(_ZN30_INTERNAL_97b48d5a_4_k_cu_main4cuda3std3__419piecewise_constructE - _ZN30_INTERNAL_97b48d5a_4_k_cu_main4cuda3std6ranges3__45__cpo3endE)
_ZN30_INTERNAL_97b48d5a_4_k_cu_main4cuda3std6ranges3__45__cpo3endE:
	.zero		1
	.type		_ZN30_INTERNAL_97b48d5a_4_k_cu_main4cuda3std3__419piecewise_constructE,@object
	.size		_ZN30_INTERNAL_97b48d5a_4_k_cu_main4cuda3std3__419piecewise_constructE,(_ZN30_INTERNAL_97b48d5a_4_k_cu_main4cuda3std6ranges3__45__cpo5cdataE - _ZN30_INTERNAL_97b48d5a_4_k_cu_main4cuda3std3__419piecewise_constructE)
_ZN30_INTERNAL_97b48d5a_4_k_cu_main4cuda3std3__419piecewise_constructE:
	.zero		1
	.type		_ZN30_INTERNAL_97b48d5a_4_k_cu_main4cuda3std6ranges3__45__cpo5cdataE,@object
	.size		_ZN30_INTERNAL_97b48d5a_4_k_cu_main4cuda3std6ranges3__45__cpo5cdataE,(_ZN30_INTERNAL_97b48d5a_4_k_cu_main6thrust24THRUST_300001_SM_1000_NS12placeholders2_8E - _ZN30_INTERNAL_97b48d5a_4_k_cu_main4cuda3std6ranges3__45__cpo5cdataE)
_ZN30_INTERNAL_97b48d5a_4_k_cu_main4cuda3std6ranges3__45__cpo5cdataE:
	.zero		1
	.type		_ZN30_INTERNAL_97b48d5a_4_k_cu_main6thrust24THRUST_300001_SM_1000_NS12placeholders2_8E,@object
	.size		_ZN30_INTERNAL_97b48d5a_4_k_cu_main6thrust24THRUST_300001_SM_1000_NS12placeholders2_8E,(_ZN30_INTERNAL_97b48d5a_4_k_cu_main4cuda3std3__45__cpo4rendE - _ZN30_INTERNAL_97b48d5a_4_k_cu_main6thrust24THRUST_300001_SM_1000_NS12placeholders2_8E)
_ZN30_INTERNAL_97b48d5a_4_k_cu_main6thrust24THRUST_300001_SM_1000_NS12placeholders2_8E:
	.zero		1
	.type		_ZN30_INTERNAL_97b48d5a_4_k_cu_main4cuda3std3__45__cpo4rendE,@object
	.size		_ZN30_INTERNAL_97b48d5a_4_k_cu_main4cuda3std3__45__cpo4rendE,(_ZN30_INTERNAL_97b48d5a_4_k_cu_main4cuda3std6ranges3__45__cpo9iter_swapE - _ZN30_INTERNAL_97b48d5a_4_k_cu_main4cuda3std3__45__cpo4rendE)
_ZN30_INTERNAL_97b48d5a_4_k_cu_main4cuda3std3__45__cpo4rendE:
	.zero		1
	.type		_ZN30_INTERNAL_97b48d5a_4_k_cu_main4cuda3std6ranges3__45__cpo9iter_swapE,@object
	.size		_ZN30_INTERNAL_97b48d5a_4_k_cu_main4cuda3std6ranges3__45__cpo9iter_swapE,(_ZN30_INTERNAL_97b48d5a_4_k_cu_main4cuda3std3__48unexpectE - _ZN30_INTERNAL_97b48d5a_4_k_cu_main4cuda3std6ranges3__45__cpo9iter_swapE)
_ZN30_INTERNAL_97b48d5a_4_k_cu_main4cuda3std6ranges3__45__cpo9iter_swapE:
	.zero		1
	.type		_ZN30_INTERNAL_97b48d5a_4_k_cu_main4cuda3std3__48unexpectE,@object
	.size		_ZN30_INTERNAL_97b48d5a_4_k_cu_main4cuda3std3__48unexpectE,(_ZN30_INTERNAL_97b48d5a_4_k_cu_main6thrust24THRUST_300001_SM_1000_NS6system6detail10sequential3seqE - _ZN30_INTERNAL_97b48d5a_4_k_cu_main4cuda3std3__48unexpectE)
_ZN30_INTERNAL_97b48d5a_4_k_cu_main4cuda3std3__48unexpectE:
	.zero		1
	.type		_ZN30_INTERNAL_97b48d5a_4_k_cu_main6thrust24THRUST_300001_SM_1000_NS6system6detail10sequential3seqE,@object
	.size		_ZN30_INTERNAL_97b48d5a_4_k_cu_main6thrust24THRUST_300001_SM_1000_NS6system6detail10sequential3seqE,(.L_29 - _ZN30_INTERNAL_97b48d5a_4_k_cu_main6thrust24THRUST_300001_SM_1000_NS6system6detail10sequential3seqE)
_ZN30_INTERNAL_97b48d5a_4_k_cu_main6thrust24THRUST_300001_SM_1000_NS6system6detail10sequential3seqE:
	.zero		1
.L_29:


//--------------------- .nv.constant0._ZN3cub18CUB_300001_SM_10006detail8for_each13static_kernelINS2_12policy_hub_t12policy_500_tEiNS2_12op_wrapper_tIi12SquareAndAddPiEEEEvT0_T1_ --------------------------
	.section	.nv.constant0._ZN3cub18CUB_300001_SM_10006detail8for_each13static_kernelINS2_12policy_hub_t12policy_500_tEiNS2_12op_wrapper_tIi12SquareAndAddPiEEEEvT0_T1_,"a",@progbits
	.sectionflags	@""
	.align	4
.nv.constant0._ZN3cub18CUB_300001_SM_10006detail8for_each13static_kernelINS2_12policy_hub_t12policy_500_tEiNS2_12op_wrapper_tIi12SquareAndAddPiEEEEvT0_T1_:
	.zero		920


//--------------------- .nv.constant0._ZN3cub18CUB_300001_SM_10006detail11EmptyKernelIvEEvv --------------------------
	.section	.nv.constant0._ZN3cub18CUB_300001_SM_10006detail11EmptyKernelIvEEvv,"a",@progbits
	.sectionflags	@""
	.align	4
.nv.constant0._ZN3cub18CUB_300001_SM_10006detail11EmptyKernelIvEEvv:
	.zero		896


//--------------------- SYMBOLS --------------------------

	.type		.nv.reservedSmem.offset0,@object
	.size		.nv.reservedSmem.offset0,0x4
